//
// Generated by NVIDIA NVVM Compiler
//
// Compiler Build ID: CL-36424714
// Cuda compilation tools, release 13.0, V13.0.88
// Based on NVVM 20.0.0
//

.version 9.0
.target sm_100
.address_size 64

	// .globl	_Z6idxingPii
.extern .func  (.param .b32 func_retval0) vprintf
(
	.param .b64 vprintf_param_0,
	.param .b64 vprintf_param_1
)
;
.global .align 1 .b8 $str[7] = {37, 100, 32, 37, 100, 10};

.visible .entry _Z6idxingPii(
	.param .u64 .ptr .align 1 _Z6idxingPii_param_0,
	.param .u32 _Z6idxingPii_param_1
)
{
	.local .align 8 .b8 	__local_depot0[8];
	.reg .b64 	%SP;
	.reg .b64 	%SPL;
	.reg .pred 	%p<2>;
	.reg .b32 	%r<24>;
	.reg .b64 	%rd<9>;

	mov.u64 	%SPL, __local_depot0;
	cvta.local.u64 	%SP, %SPL;
	ld.param.u64 	%rd1, [_Z6idxingPii_param_0];
	ld.param.u32 	%r2, [_Z6idxingPii_param_1];
	mov.u32 	%r3, %ctaid.z;
	mov.u32 	%r4, %nctaid.x;
	mov.u32 	%r5, %nctaid.y;
	mov.u32 	%r6, %ntid.x;
	mov.u32 	%r7, %ntid.y;
	mov.u32 	%r8, %ntid.z;
	mul.lo.s32 	%r9, %r3, %r4;
	mul.lo.s32 	%r10, %r9, %r5;
	mov.u32 	%r11, %ctaid.y;
	mul.lo.s32 	%r12, %r11, %r4;
	mov.u32 	%r13, %ctaid.x;
	mov.u32 	%r14, %tid.z;
	mov.u32 	%r15, %tid.y;
	mov.u32 	%r16, %tid.x;
	mad.lo.s32 	%r17, %r8, %r13, %r14;
	mad.lo.s32 	%r18, %r12, %r8, %r17;
	mad.lo.s32 	%r19, %r10, %r8, %r18;
	mad.lo.s32 	%r20, %r19, %r7, %r15;
	mad.lo.s32 	%r1, %r20, %r6, %r16;
	setp.ge.s32 	%p1, %r1, %r2;
	@%p1 bra 	$L__BB0_2;
	add.u64 	%rd2, %SP, 0;
	add.u64 	%rd3, %SPL, 0;
	cvta.to.global.u64 	%rd4, %rd1;
	mul.wide.s32 	%rd5, %r1, 4;
	add.s64 	%rd6, %rd4, %rd5;
	ld.global.u32 	%r21, [%rd6];
	st.local.v2.u32 	[%rd3], {%r1, %r21};
	mov.u64 	%rd7, $str;
	cvta.global.u64 	%rd8, %rd7;
	{ // callseq 0, 0
	.param .b64 param0;
	st.param.b64 	[param0], %rd8;
	.param .b64 param1;
	st.param.b64 	[param1], %rd2;
	.param .b32 retval0;
	call.uni (retval0), 
	vprintf, 
	(
	param0, 
	param1
	);
	ld.param.b32 	%r22, [retval0];
	} // callseq 0
$L__BB0_2:
	ret;

}


// ===== COMPILED SASS (sm_100) =====

	.target	sm_100

	.elftype	@"ET_EXEC"


//--------------------- .note.nv.tkinfo           --------------------------
	.section	.note.nv.tkinfo,"",@"SHT_NOTE"
	.sectionflags	@"SHF_NOTE_NV_TKINFO"
	.tkinfo
        /*0018*/ 	.word	0x00000002
        /*0030*/ 	.string	""
        /*0030*/ 	.string	"ptxas"
        /*0030*/ 	.string	"Cuda compilation tools, release 13.0, V13.0.88"
        /*0030*/ 	.string	"Build cuda_13.0.r13.0/compiler.36424714_0"
        /*0030*/ 	.string	"-arch sm_100 -m 64 "



//--------------------- .note.nv.cuinfo           --------------------------
	.section	.note.nv.cuinfo,"",@"SHT_NOTE"
	.sectionflags	@"SHF_NOTE_NV_CUINFO"
        /*0018*/ 	.short	0x0002
        /*001a*/ 	.short	0x0064
        /*001c*/ 	.short	0x0082
	.zero		2


//--------------------- .nv.info                  --------------------------
	.section	.nv.info,"",@"SHT_CUDA_INFO"
	.align	4


	//----- nvinfo : EIATTR_REGCOUNT
	.align		4
        /*0000*/ 	.byte	0x04, 0x2f
        /*0002*/ 	.short	(.L_2 - .L_1)
	.align		4
.L_1:
        /*0004*/ 	.word	index@(_Z6idxingPii)
        /*0008*/ 	.word	0x00000018


	//----- nvinfo : EIATTR_FRAME_SIZE
	.align		4
.L_2:
        /*000c*/ 	.byte	0x04, 0x11
        /*000e*/ 	.short	(.L_4 - .L_3)
	.align		4
.L_3:
        /*0010*/ 	.word	index@(_Z6idxingPii)
        /*0014*/ 	.word	0x00000008


	//----- nvinfo : EIATTR_MIN_STACK_SIZE
	.align		4
.L_4:
        /*0018*/ 	.byte	0x04, 0x12
        /*001a*/ 	.short	(.L_6 - .L_5)
	.align		4
.L_5:
        /*001c*/ 	.word	index@(_Z6idxingPii)
        /*0020*/ 	.word	0x00000008
.L_6:


//--------------------- .nv.compat                --------------------------
	.section	.nv.compat,"",@"SHT_CUDA_COMPAT_INFO"
	.align	4
        /*0000*/ 	.byte	0x02, 0x09, 0x00, 0x00, 0x02, 0x02, 0x01, 0x00, 0x02, 0x05, 0x05, 0x00, 0x03, 0x07, 0x01, 0x01
        /*0010*/ 	.byte	0x02, 0x03, 0x00, 0x00, 0x02, 0x06, 0x01, 0x00, 0x04, 0x0b, 0x08, 0x00, 0x09, 0x00, 0x00, 0x00
        /*0020*/ 	.byte	0x00, 0x00, 0x00, 0x00


//--------------------- .nv.info._Z6idxingPii     --------------------------
	.section	.nv.info._Z6idxingPii,"",@"SHT_CUDA_INFO"
	.sectionflags	@""
	.align	4


	//----- nvinfo : EIATTR_CUDA_API_VERSION
	.align		4
        /*0000*/ 	.byte	0x04, 0x37
        /*0002*/ 	.short	(.L_8 - .L_7)
.L_7:
        /*0004*/ 	.word	0x00000082


	//----- nvinfo : EIATTR_KPARAM_INFO
	.align		4
.L_8:
        /*0008*/ 	.byte	0x04, 0x17
        /*000a*/ 	.short	(.L_10 - .L_9)
.L_9:
        /*000c*/ 	.word	0x00000000
        /*0010*/ 	.short	0x0001
        /*0012*/ 	.short	0x0008
        /*0014*/ 	.byte	0x00, 0xf0, 0x11, 0x00


	//----- nvinfo : EIATTR_KPARAM_INFO
	.align		4
.L_10:
        /*0018*/ 	.byte	0x04, 0x17
        /*001a*/ 	.short	(.L_12 - .L_11)
.L_11:
        /*001c*/ 	.word	0x00000000
        /*0020*/ 	.short	0x0000
        /*0022*/ 	.short	0x0000
        /*0024*/ 	.byte	0x00, 0xf5, 0x21, 0x00


	//----- nvinfo : EIATTR_SPARSE_MMA_MASK
	.align		4
.L_12:
        /*0028*/ 	.byte	0x03, 0x50
        /*002a*/ 	.short	0x0000


	//----- nvinfo : EIATTR_MAXREG_COUNT
	.align		4
        /*002c*/ 	.byte	0x03, 0x1b
        /*002e*/ 	.short	0x00ff


	//----- nvinfo : EIATTR_EXTERNS
	.align		4
        /*0030*/ 	.byte	0x04, 0x0f
        /*0032*/ 	.short	(.L_14 - .L_13)


	//   ....[0]....
	.align		4
.L_13:
        /*0034*/ 	.word	index@(vprintf)


	//----- nvinfo : EIATTR_MERCURY_ISA_VERSION
	.align		4
.L_14:
        /*0038*/ 	.byte	0x03, 0x5f
        /*003a*/ 	.short	0x0101


	//----- nvinfo : EIATTR_VRC_CTA_INIT_COUNT
	.align		4
        /*003c*/ 	.byte	0x02, 0x4a
	.zero		1
	.zero		1


	//----- nvinfo : EIATTR_SYSCALL_OFFSETS
	.align		4
        /*0040*/ 	.byte	0x04, 0x46
        /*0042*/ 	.short	(.L_16 - .L_15)


	//   ....[0]....
.L_15:
        /*0044*/ 	.word	0x00000270


	//----- nvinfo : EIATTR_EXIT_INSTR_OFFSETS
	.align		4
.L_16:
        /*0048*/ 	.byte	0x04, 0x1c
        /*004a*/ 	.short	(.L_18 - .L_17)


	//   ....[0]....
.L_17:
        /*004c*/ 	.word	0x000001b0


	//   ....[1]....
        /*0050*/ 	.word	0x00000280


	//----- nvinfo : EIATTR_CRS_STACK_SIZE
	.align		4
.L_18:
        /*0054*/ 	.byte	0x04, 0x1e
        /*0056*/ 	.short	(.L_20 - .L_19)
.L_19:
        /*0058*/ 	.word	0x00000000


	//----- nvinfo : EIATTR_CBANK_PARAM_SIZE
	.align		4
.L_20:
        /*005c*/ 	.byte	0x03, 0x19
        /*005e*/ 	.short	0x000c


	//----- nvinfo : EIATTR_PARAM_CBANK
	.align		4
        /*0060*/ 	.byte	0x04, 0x0a
        /*0062*/ 	.short	(.L_22 - .L_21)
	.align		4
.L_21:
        /*0064*/ 	.word	index@(.nv.constant0._Z6idxingPii)
        /*0068*/ 	.short	0x0380
        /*006a*/ 	.short	0x000c


	//----- nvinfo : EIATTR_SW_WAR
	.align		4
.L_22:
        /*006c*/ 	.byte	0x04, 0x36
        /*006e*/ 	.short	(.L_24 - .L_23)
.L_23:
        /*0070*/ 	.word	0x00000008
.L_24:


//--------------------- .nv.callgraph             --------------------------
	.section	.nv.callgraph,"",@"SHT_CUDA_CALLGRAPH"
	.align	4
	.sectionentsize	8
	.align		4
        /*0000*/ 	.word	0x00000000
	.align		4
        /*0004*/ 	.word	0xffffffff
	.align		4
        /*0008*/ 	.word	index@(_Z6idxingPii)
	.align		4
        /*000c*/ 	.word	index@(vprintf)
	.align		4
        /*0010*/ 	.word	0x00000000
	.align		4
        /*0014*/ 	.word	0xfffffffe
	.align		4
        /*0018*/ 	.word	0x00000000
	.align		4
        /*001c*/ 	.word	0xfffffffd
	.align		4
        /*0020*/ 	.word	0x00000000
	.align		4
        /*0024*/ 	.word	0xfffffffc


//--------------------- .nv.constant4             --------------------------
	.section	.nv.constant4,"a",@progbits
	.align	8
	.align		8
.nv.constant4:
        /*0000*/ 	.dword	vprintf
	.align		8
        /*0008*/ 	.dword	$str


//--------------------- .text._Z6idxingPii        --------------------------
	.section	.text._Z6idxingPii,"ax",@progbits
	.align	128
        .global         _Z6idxingPii
        .type           _Z6idxingPii,@function
        .size           _Z6idxingPii,(.L_x_2 - _Z6idxingPii)
        .other          _Z6idxingPii,@"STO_CUDA_ENTRY STV_DEFAULT"
_Z6idxingPii:
.text._Z6idxingPii:
[----:B------:R-:W0:Y:S01]  /*0000*/  LDC R1, c[0x0][0x37c] ;  /* 0x0000df00ff017b82 */ /* 0x000e220000000800 */
[----:B------:R-:W1:Y:S01]  /*0010*/  S2R R0, SR_TID.Z ;  /* 0x0000000000007919 */ /* 0x000e620000002300 */
[----:B------:R-:W2:Y:S06]  /*0020*/  LDCU UR8, c[0x0][0x2fc] ;  /* 0x00005f80ff0877ac */ /* 0x000eac0008000800 */
[----:B------:R-:W3:Y:S01]  /*0030*/  S2UR UR4, SR_CTAID.Z ;  /* 0x00000000000479c3 */ /* 0x000ee20000002700 */
[----:B0-----:R-:W-:Y:S01]  /*0040*/  IADD3 R1, PT, PT, R1, -0x8, RZ ;  /* 0xfffffff801017810 */ /* 0x001fe20007ffe0ff */
[----:B------:R-:W0:Y:S01]  /*0050*/  S2R R5, SR_TID.Y ;  /* 0x0000000000057919 */ /* 0x000e220000002200 */
[----:B------:R-:W3:Y:S01]  /*0060*/  LDCU UR5, c[0x0][0x370] ;  /* 0x00006e00ff0577ac */ /* 0x000ee20008000800 */
[----:B------:R-:W4:Y:S01]  /*0070*/  S2R R7, SR_TID.X ;  /* 0x0000000000077919 */ /* 0x000f220000002100 */
[----:B------:R-:W5:Y:S03]  /*0080*/  LDCU UR6, c[0x0][0x374] ;  /* 0x00006e80ff0677ac */ /* 0x000f660008000800 */
[----:B------:R-:W2:Y:S01]  /*0090*/  S2UR UR7, SR_CTAID.Y ;  /* 0x00000000000779c3 */ /* 0x000ea20000002600 */
[----:B------:R-:W4:Y:S01]  /*00a0*/  LDCU UR9, c[0x0][0x360] ;  /* 0x00006c00ff0977ac */ /* 0x000f220008000800 */
[----:B------:R-:W0:Y:S06]  /*00b0*/  LDCU UR10, c[0x0][0x364] ;  /* 0x00006c80ff0a77ac */ /* 0x000e2c0008000800 */
[----:B------:R-:W1:Y:S08]  /*00c0*/  S2UR UR11, SR_CTAID.X ;  /* 0x00000000000b79c3 */ /* 0x000e700000002500 */
[----:B------:R-:W1:Y:S01]  /*00d0*/  LDC R3, c[0x0][0x368] ;  /* 0x0000da00ff037b82 */ /* 0x000e620000000800 */
[----:B---3--:R-:W-:-:S04]  /*00e0*/  UIMAD UR4, UR4, UR5, URZ ;  /* 0x00000005040472a4 */ /* 0x008fc8000f8e02ff */
[----:B-----5:R-:W-:Y:S01]  /*00f0*/  UIMAD UR4, UR4, UR6, URZ ;  /* 0x00000006040472a4 */ /* 0x020fe2000f8e02ff */
[----:B------:R-:W3:Y:S01]  /*0100*/  LDCU UR6, c[0x0][0x388] ;  /* 0x00007100ff0677ac */ /* 0x000ee20008000800 */
[----:B--2---:R-:W-:Y:S01]  /*0110*/  UIMAD UR5, UR5, UR7, URZ ;  /* 0x00000007050572a4 */ /* 0x004fe2000f8e02ff */
[----:B-1----:R-:W-:-:S05]  /*0120*/  IMAD R0, R3, UR11, R0 ;  /* 0x0000000b03007c24 */ /* 0x002fca000f8e0200 */
[----:B------:R-:W-:-:S05]  /*0130*/  IMAD R0, R3, UR5, R0 ;  /* 0x0000000503007c24 */ /* 0x000fca000f8e0200 */
[----:B------:R-:W1:Y:S01]  /*0140*/  LDCU UR5, c[0x0][0x2f8] ;  /* 0x00005f00ff0577ac */ /* 0x000e620008000800 */
[----:B------:R-:W-:-:S04]  /*0150*/  IMAD R0, R3, UR4, R0 ;  /* 0x0000000403007c24 */ /* 0x000fc8000f8e0200 */
[----:B0-----:R-:W-:-:S04]  /*0160*/  IMAD R0, R0, UR10, R5 ;  /* 0x0000000a00007c24 */ /* 0x001fc8000f8e0205 */
[----:B----4-:R-:W-:-:S05]  /*0170*/  IMAD R2, R0, UR9, R7 ;  /* 0x0000000900027c24 */ /* 0x010fca000f8e0207 */
[----:B---3--:R-:W-:Y:S02]  /*0180*/  ISETP.GE.AND P0, PT, R2, UR6, PT ;  /* 0x0000000602007c0c */ /* 0x008fe4000bf06270 */
[----:B-1----:R-:W-:-:S04]  /*0190*/  IADD3 R6, P1, PT, R1, UR5, RZ ;  /* 0x0000000501067c10 */ /* 0x002fc8000ff3e0ff */
[----:B------:R-:W-:-:S07]  /*01a0*/  IADD3.X R7, PT, PT, RZ, UR8, RZ, P1, !PT ;  /* 0x00000008ff077c10 */ /* 0x000fce0008ffe4ff */
[----:B------:R-:W-:Y:S05]  /*01b0*/  @P0 EXIT ;  /* 0x000000000000094d */ /* 0x000fea0003800000 */
[----:B------:R-:W0:Y:S01]  /*01c0*/  LDC.64 R8, c[0x0][0x380] ;  /* 0x0000e000ff087b82 */ /* 0x000e220000000a00 */
[----:B------:R-:W1:Y:S01]  /*01d0*/  LDCU.64 UR4, c[0x0][0x358] ;  /* 0x00006b00ff0477ac */ /* 0x000e620008000a00 */
[----:B0-----:R-:W-:-:S05]  /*01e0*/  IMAD.WIDE R8, R2, 0x4, R8 ;  /* 0x0000000402087825 */ /* 0x001fca00078e0208 */
[----:B-1----:R-:W2:Y:S01]  /*01f0*/  LDG.E R3, desc[UR4][R8.64] ;  /* 0x0000000408037981 */ /* 0x002ea2000c1e1900 */
[----:B------:R-:W-:Y:S01]  /*0200*/  MOV R0, 0x0 ;  /* 0x0000000000007802 */ /* 0x000fe20000000f00 */
[----:B------:R-:W0:Y:S03]  /*0210*/  LDCU.64 UR4, c[0x4][0x8] ;  /* 0x01000100ff0477ac */ /* 0x000e260008000a00 */
[----:B------:R1:W3:Y:S01]  /*0220*/  LDC.64 R10, c[0x4][R0] ;  /* 0x01000000000a7b82 */ /* 0x0002e20000000a00 */
[----:B0-----:R-:W-:Y:S02]  /*0230*/  MOV R4, UR4 ;  /* 0x0000000400047c02 */ /* 0x001fe40008000f00 */
[----:B------:R-:W-:Y:S01]  /*0240*/  MOV R5, UR5 ;  /* 0x0000000500057c02 */ /* 0x000fe20008000f00 */
[----:B--23--:R1:W-:Y:S06]  /*0250*/  STL.64 [R1], R2 ;  /* 0x0000000201007387 */ /* 0x00c3ec0000100a00 */
[----:B------:R-:W-:-:S07]  /*0260*/  LEPC R20, `(.L_x_0) ;  /* 0x000000001014794e */ /* 0x000fce0000000000 */
[----:B-1----:R-:W-:Y:S05]  /*0270*/  CALL.ABS.NOINC R10 ;  /* 0x000000000a007343 */ /* 0x002fea0003c00000 */
.L_x_0:
[----:B------:R-:W-:Y:S05]  /*0280*/  EXIT ;  /* 0x000000000000794d */ /* 0x000fea0003800000 */
.L_x_1:
[----:B------:R-:W-:-:S00]  /*0290*/  BRA `(.L_x_1) ;  /* 0xfffffffc00fc7947 */ /* 0x000fc0000383ffff */
[----:B------:R-:W-:-:S00]  /*02a0*/  NOP ;  /* 0x0000000000007918 */ /* 0x000fc00000000000 */
        /* <DEDUP_REMOVED lines=13> */
.L_x_2:


//--------------------- .nv.global.init           --------------------------
	.section	.nv.global.init,"aw",@progbits
.nv.global.init:
	.type		$str,@object
	.size		$str,(.L_0 - $str)
$str:
        /*0000*/ 	.byte	0x25, 0x64, 0x20, 0x25, 0x64, 0x0a, 0x00
.L_0:


//--------------------- .nv.shared.reserved.0     --------------------------
	.section	.nv.shared.reserved.0,"aw",@nobits
	.weak		__nv_reservedSMEM_offset_0_alias
	.size		__nv_reservedSMEM_offset_0_alias, 0, 64
	.other		__nv_reservedSMEM_offset_0_alias,@"STO_CUDA_RESERVED_SHARED STV_DEFAULT"
__nv_reservedSMEM_offset_0_alias:
	.zero		0
	.zero		64


//--------------------- .nv.constant0._Z6idxingPii --------------------------
	.section	.nv.constant0._Z6idxingPii,"a",@progbits
	.sectionflags	@""
	.align	4
.nv.constant0._Z6idxingPii:
	.zero		908


//--------------------- SYMBOLS --------------------------

	.type		.nv.reservedSmem.offset0,@object
	.size		.nv.reservedSmem.offset0,0x4
	.type		vprintf,@function
